//
// Generated by NVIDIA NVVM Compiler
//
// Compiler Build ID: CL-36424714
// Cuda compilation tools, release 13.0, V13.0.88
// Based on NVVM 20.0.0
//

.version 9.0
.target sm_100
.address_size 64

	// .globl	_Z3gpuPii
.extern .func  (.param .b32 func_retval0) vprintf
(
	.param .b64 vprintf_param_0,
	.param .b64 vprintf_param_1
)
;
.global .align 1 .b8 $str[11] = {104, 101, 108, 108, 111, 32, 103, 112, 117, 10};

.visible .entry _Z3gpuPii(
	.param .u64 .ptr .align 1 _Z3gpuPii_param_0,
	.param .u32 _Z3gpuPii_param_1
)
{
	.reg .pred 	%p<7>;
	.reg .b32 	%r<43>;
	.reg .b64 	%rd<13>;

	ld.param.u64 	%rd2, [_Z3gpuPii_param_0];
	ld.param.u32 	%r12, [_Z3gpuPii_param_1];
	cvta.to.global.u64 	%rd1, %rd2;
	mov.u32 	%r13, %ctaid.x;
	mov.u32 	%r14, %ntid.x;
	mov.u32 	%r15, %tid.x;
	mad.lo.s32 	%r41, %r13, %r14, %r15;
	mov.u32 	%r16, %nctaid.x;
	mul.lo.s32 	%r2, %r16, %r14;
	setp.ge.s32 	%p1, %r41, %r12;
	@%p1 bra 	$L__BB0_7;
	add.s32 	%r17, %r41, %r2;
	max.s32 	%r18, %r12, %r17;
	setp.lt.s32 	%p2, %r17, %r12;
	selp.u32 	%r19, 1, 0, %p2;
	add.s32 	%r20, %r17, %r19;
	sub.s32 	%r21, %r18, %r20;
	div.u32 	%r22, %r21, %r2;
	add.s32 	%r3, %r22, %r19;
	and.b32  	%r23, %r3, 3;
	setp.eq.s32 	%p3, %r23, 3;
	@%p3 bra 	$L__BB0_4;
	add.s32 	%r24, %r3, 1;
	and.b32  	%r25, %r24, 3;
	neg.s32 	%r39, %r25;
$L__BB0_3:
	.pragma "nounroll";
	mul.wide.s32 	%rd3, %r41, 4;
	add.s64 	%rd4, %rd1, %rd3;
	ld.global.u32 	%r26, [%rd4];
	shl.b32 	%r27, %r26, 1;
	st.global.u32 	[%rd4], %r27;
	add.s32 	%r41, %r41, %r2;
	add.s32 	%r39, %r39, 1;
	setp.ne.s32 	%p4, %r39, 0;
	@%p4 bra 	$L__BB0_3;
$L__BB0_4:
	setp.lt.u32 	%p5, %r3, 3;
	@%p5 bra 	$L__BB0_7;
	mul.wide.s32 	%rd7, %r2, 4;
	shl.b32 	%r36, %r2, 2;
$L__BB0_6:
	mul.wide.s32 	%rd5, %r41, 4;
	add.s64 	%rd6, %rd1, %rd5;
	ld.global.u32 	%r28, [%rd6];
	shl.b32 	%r29, %r28, 1;
	st.global.u32 	[%rd6], %r29;
	add.s64 	%rd8, %rd6, %rd7;
	ld.global.u32 	%r30, [%rd8];
	shl.b32 	%r31, %r30, 1;
	st.global.u32 	[%rd8], %r31;
	add.s64 	%rd9, %rd8, %rd7;
	ld.global.u32 	%r32, [%rd9];
	shl.b32 	%r33, %r32, 1;
	st.global.u32 	[%rd9], %r33;
	add.s64 	%rd10, %rd9, %rd7;
	ld.global.u32 	%r34, [%rd10];
	shl.b32 	%r35, %r34, 1;
	st.global.u32 	[%rd10], %r35;
	add.s32 	%r41, %r36, %r41;
	setp.lt.s32 	%p6, %r41, %r12;
	@%p6 bra 	$L__BB0_6;
$L__BB0_7:
	mov.u64 	%rd11, $str;
	cvta.global.u64 	%rd12, %rd11;
	{ // callseq 0, 0
	.param .b64 param0;
	st.param.b64 	[param0], %rd12;
	.param .b64 param1;
	st.param.b64 	[param1], 0;
	.param .b32 retval0;
	call.uni (retval0), 
	vprintf, 
	(
	param0, 
	param1
	);
	ld.param.b32 	%r37, [retval0];
	} // callseq 0
	ret;

}


// ===== COMPILED SASS (sm_100) =====

	.target	sm_100

	.elftype	@"ET_EXEC"


//--------------------- .note.nv.tkinfo           --------------------------
	.section	.note.nv.tkinfo,"",@"SHT_NOTE"
	.sectionflags	@"SHF_NOTE_NV_TKINFO"
	.tkinfo
        /*0018*/ 	.word	0x00000002
        /*0030*/ 	.string	""
        /*0030*/ 	.string	"ptxas"
        /*0030*/ 	.string	"Cuda compilation tools, release 13.0, V13.0.88"
        /*0030*/ 	.string	"Build cuda_13.0.r13.0/compiler.36424714_0"
        /*0030*/ 	.string	"-arch sm_100 -m 64 "



//--------------------- .note.nv.cuinfo           --------------------------
	.section	.note.nv.cuinfo,"",@"SHT_NOTE"
	.sectionflags	@"SHF_NOTE_NV_CUINFO"
        /*0018*/ 	.short	0x0002
        /*001a*/ 	.short	0x0064
        /*001c*/ 	.short	0x0082
	.zero		2


//--------------------- .nv.info                  --------------------------
	.section	.nv.info,"",@"SHT_CUDA_INFO"
	.align	4


	//----- nvinfo : EIATTR_REGCOUNT
	.align		4
        /*0000*/ 	.byte	0x04, 0x2f
        /*0002*/ 	.short	(.L_2 - .L_1)
	.align		4
.L_1:
        /*0004*/ 	.word	index@(_Z3gpuPii)
        /*0008*/ 	.word	0x00000018


	//----- nvinfo : EIATTR_FRAME_SIZE
	.align		4
.L_2:
        /*000c*/ 	.byte	0x04, 0x11
        /*000e*/ 	.short	(.L_4 - .L_3)
	.align		4
.L_3:
        /*0010*/ 	.word	index@(_Z3gpuPii)
        /*0014*/ 	.word	0x00000000


	//----- nvinfo : EIATTR_MIN_STACK_SIZE
	.align		4
.L_4:
        /*0018*/ 	.byte	0x04, 0x12
        /*001a*/ 	.short	(.L_6 - .L_5)
	.align		4
.L_5:
        /*001c*/ 	.word	index@(_Z3gpuPii)
        /*0020*/ 	.word	0x00000000
.L_6:


//--------------------- .nv.compat                --------------------------
	.section	.nv.compat,"",@"SHT_CUDA_COMPAT_INFO"
	.align	4
        /*0000*/ 	.byte	0x02, 0x09, 0x00, 0x00, 0x02, 0x02, 0x01, 0x00, 0x02, 0x05, 0x05, 0x00, 0x03, 0x07, 0x01, 0x01
        /*0010*/ 	.byte	0x02, 0x03, 0x00, 0x00, 0x02, 0x06, 0x01, 0x00, 0x04, 0x0b, 0x08, 0x00, 0x09, 0x00, 0x00, 0x00
        /*0020*/ 	.byte	0x00, 0x00, 0x00, 0x00


//--------------------- .nv.info._Z3gpuPii        --------------------------
	.section	.nv.info._Z3gpuPii,"",@"SHT_CUDA_INFO"
	.sectionflags	@""
	.align	4


	//----- nvinfo : EIATTR_CUDA_API_VERSION
	.align		4
        /*0000*/ 	.byte	0x04, 0x37
        /*0002*/ 	.short	(.L_8 - .L_7)
.L_7:
        /*0004*/ 	.word	0x00000082


	//----- nvinfo : EIATTR_KPARAM_INFO
	.align		4
.L_8:
        /*0008*/ 	.byte	0x04, 0x17
        /*000a*/ 	.short	(.L_10 - .L_9)
.L_9:
        /*000c*/ 	.word	0x00000000
        /*0010*/ 	.short	0x0001
        /*0012*/ 	.short	0x0008
        /*0014*/ 	.byte	0x00, 0xf0, 0x11, 0x00


	//----- nvinfo : EIATTR_KPARAM_INFO
	.align		4
.L_10:
        /*0018*/ 	.byte	0x04, 0x17
        /*001a*/ 	.short	(.L_12 - .L_11)
.L_11:
        /*001c*/ 	.word	0x00000000
        /*0020*/ 	.short	0x0000
        /*0022*/ 	.short	0x0000
        /*0024*/ 	.byte	0x00, 0xf5, 0x21, 0x00


	//----- nvinfo : EIATTR_SPARSE_MMA_MASK
	.align		4
.L_12:
        /*0028*/ 	.byte	0x03, 0x50
        /*002a*/ 	.short	0x0000


	//----- nvinfo : EIATTR_MAXREG_COUNT
	.align		4
        /*002c*/ 	.byte	0x03, 0x1b
        /*002e*/ 	.short	0x00ff


	//----- nvinfo : EIATTR_EXTERNS
	.align		4
        /*0030*/ 	.byte	0x04, 0x0f
        /*0032*/ 	.short	(.L_14 - .L_13)


	//   ....[0]....
	.align		4
.L_13:
        /*0034*/ 	.word	index@(vprintf)


	//----- nvinfo : EIATTR_MERCURY_ISA_VERSION
	.align		4
.L_14:
        /*0038*/ 	.byte	0x03, 0x5f
        /*003a*/ 	.short	0x0101


	//----- nvinfo : EIATTR_VRC_CTA_INIT_COUNT
	.align		4
        /*003c*/ 	.byte	0x02, 0x4a
	.zero		1
	.zero		1


	//----- nvinfo : EIATTR_SYSCALL_OFFSETS
	.align		4
        /*0040*/ 	.byte	0x04, 0x46
        /*0042*/ 	.short	(.L_16 - .L_15)


	//   ....[0]....
.L_15:
        /*0044*/ 	.word	0x00000590


	//----- nvinfo : EIATTR_EXIT_INSTR_OFFSETS
	.align		4
.L_16:
        /*0048*/ 	.byte	0x04, 0x1c
        /*004a*/ 	.short	(.L_18 - .L_17)


	//   ....[0]....
.L_17:
        /*004c*/ 	.word	0x000005a0


	//----- nvinfo : EIATTR_CRS_STACK_SIZE
	.align		4
.L_18:
        /*0050*/ 	.byte	0x04, 0x1e
        /*0052*/ 	.short	(.L_20 - .L_19)
.L_19:
        /*0054*/ 	.word	0x00000000


	//----- nvinfo : EIATTR_CBANK_PARAM_SIZE
	.align		4
.L_20:
        /*0058*/ 	.byte	0x03, 0x19
        /*005a*/ 	.short	0x000c


	//----- nvinfo : EIATTR_PARAM_CBANK
	.align		4
        /*005c*/ 	.byte	0x04, 0x0a
        /*005e*/ 	.short	(.L_22 - .L_21)
	.align		4
.L_21:
        /*0060*/ 	.word	index@(.nv.constant0._Z3gpuPii)
        /*0064*/ 	.short	0x0380
        /*0066*/ 	.short	0x000c


	//----- nvinfo : EIATTR_SW_WAR
	.align		4
.L_22:
        /*0068*/ 	.byte	0x04, 0x36
        /*006a*/ 	.short	(.L_24 - .L_23)
.L_23:
        /*006c*/ 	.word	0x00000008
.L_24:


//--------------------- .nv.callgraph             --------------------------
	.section	.nv.callgraph,"",@"SHT_CUDA_CALLGRAPH"
	.align	4
	.sectionentsize	8
	.align		4
        /*0000*/ 	.word	0x00000000
	.align		4
        /*0004*/ 	.word	0xffffffff
	.align		4
        /*0008*/ 	.word	index@(_Z3gpuPii)
	.align		4
        /*000c*/ 	.word	index@(vprintf)
	.align		4
        /*0010*/ 	.word	0x00000000
	.align		4
        /*0014*/ 	.word	0xfffffffe
	.align		4
        /*0018*/ 	.word	0x00000000
	.align		4
        /*001c*/ 	.word	0xfffffffd
	.align		4
        /*0020*/ 	.word	0x00000000
	.align		4
        /*0024*/ 	.word	0xfffffffc


//--------------------- .nv.constant4             --------------------------
	.section	.nv.constant4,"a",@progbits
	.align	8
	.align		8
.nv.constant4:
        /*0000*/ 	.dword	vprintf
	.align		8
        /*0008*/ 	.dword	$str


//--------------------- .text._Z3gpuPii           --------------------------
	.section	.text._Z3gpuPii,"ax",@progbits
	.align	128
        .global         _Z3gpuPii
        .type           _Z3gpuPii,@function
        .size           _Z3gpuPii,(.L_x_8 - _Z3gpuPii)
        .other          _Z3gpuPii,@"STO_CUDA_ENTRY STV_DEFAULT"
_Z3gpuPii:
.text._Z3gpuPii:
[----:B------:R-:W0:Y:S01]  /*0000*/  LDC R1, c[0x0][0x37c] ;  /* 0x0000df00ff017b82 */ /* 0x000e220000000800 */
[----:B------:R-:W1:Y:S07]  /*0010*/  S2R R5, SR_TID.X ;  /* 0x0000000000057919 */ /* 0x000e6e0000002100 */
[----:B------:R-:W1:Y:S01]  /*0020*/  S2UR UR4, SR_CTAID.X ;  /* 0x00000000000479c3 */ /* 0x000e620000002500 */
[----:B------:R-:W2:Y:S01]  /*0030*/  LDCU UR6, c[0x0][0x388] ;  /* 0x00007100ff0677ac */ /* 0x000ea20008000800 */
[----:B------:R-:W-:Y:S06]  /*0040*/  BSSY.RECONVERGENT B0, `(.L_x_0) ;  /* 0x000004d000007945 */ /* 0x000fec0003800200 */
[----:B------:R-:W1:Y:S01]  /*0050*/  LDC R0, c[0x0][0x360] ;  /* 0x0000d800ff007b82 */ /* 0x000e620000000800 */
[----:B------:R-:W3:Y:S01]  /*0060*/  LDCU UR5, c[0x0][0x370] ;  /* 0x00006e00ff0577ac */ /* 0x000ee20008000800 */
[----:B-1----:R-:W-:-:S02]  /*0070*/  IMAD R5, R0, UR4, R5 ;  /* 0x0000000400057c24 */ /* 0x002fc4000f8e0205 */
[----:B---3--:R-:W-:-:S03]  /*0080*/  IMAD R0, R0, UR5, RZ ;  /* 0x0000000500007c24 */ /* 0x008fc6000f8e02ff */
[----:B--2---:R-:W-:-:S13]  /*0090*/  ISETP.GE.AND P0, PT, R5, UR6, PT ;  /* 0x0000000605007c0c */ /* 0x004fda000bf06270 */
[----:B0-----:R-:W-:Y:S05]  /*00a0*/  @P0 BRA `(.L_x_1) ;  /* 0x0000000400180947 */ /* 0x001fea0003800000 */
[----:B------:R-:W0:Y:S01]  /*00b0*/  I2F.U32.RP R8, R0 ;  /* 0x0000000000087306 */ /* 0x000e220000209000 */
[C---:B------:R-:W-:Y:S01]  /*00c0*/  IMAD.IADD R4, R0.reuse, 0x1, R5 ;  /* 0x0000000100047824 */ /* 0x040fe200078e0205 */
[----:B------:R-:W-:Y:S01]  /*00d0*/  ISETP.NE.U32.AND P2, PT, R0, RZ, PT ;  /* 0x000000ff0000720c */ /* 0x000fe20003f45070 */
[----:B------:R-:W-:Y:S01]  /*00e0*/  IMAD.MOV R9, RZ, RZ, -R0 ;  /* 0x000000ffff097224 */ /* 0x000fe200078e0a00 */
[----:B------:R-:W1:Y:S01]  /*00f0*/  LDC.64 R12, c[0x0][0x358] ;  /* 0x0000d600ff0c7b82 */ /* 0x000e620000000a00 */
[----:B------:R-:W-:Y:S01]  /*0100*/  BSSY.RECONVERGENT B1, `(.L_x_2) ;  /* 0x0000028000017945 */ /* 0x000fe20003800200 */
[C---:B------:R-:W-:Y:S02]  /*0110*/  ISETP.GE.AND P0, PT, R4.reuse, UR6, PT ;  /* 0x0000000604007c0c */ /* 0x040fe4000bf06270 */
[----:B------:R-:W-:Y:S02]  /*0120*/  VIMNMX R7, PT, PT, R4, UR6, !PT ;  /* 0x0000000604077c48 */ /* 0x000fe4000ffe0100 */
[----:B------:R-:W-:-:S04]  /*0130*/  SEL R6, RZ, 0x1, P0 ;  /* 0x00000001ff067807 */ /* 0x000fc80000000000 */
[----:B------:R-:W-:Y:S01]  /*0140*/  IADD3 R7, PT, PT, R7, -R4, -R6 ;  /* 0x8000000407077210 */ /* 0x000fe20007ffe806 */
[----:B0-----:R-:W0:Y:S02]  /*0150*/  MUFU.RCP R8, R8 ;  /* 0x0000000800087308 */ /* 0x001e240000001000 */
[----:B0-----:R-:W-:-:S06]  /*0160*/  VIADD R2, R8, 0xffffffe ;  /* 0x0ffffffe08027836 */ /* 0x001fcc0000000000 */
[----:B------:R0:W2:Y:S02]  /*0170*/  F2I.FTZ.U32.TRUNC.NTZ R3, R2 ;  /* 0x0000000200037305 */ /* 0x0000a4000021f000 */
[----:B0-----:R-:W-:Y:S02]  /*0180*/  IMAD.MOV.U32 R2, RZ, RZ, RZ ;  /* 0x000000ffff027224 */ /* 0x001fe400078e00ff */
[----:B--2---:R-:W-:-:S04]  /*0190*/  IMAD R9, R9, R3, RZ ;  /* 0x0000000309097224 */ /* 0x004fc800078e02ff */
[----:B------:R-:W-:-:S06]  /*01a0*/  IMAD.HI.U32 R8, R3, R9, R2 ;  /* 0x0000000903087227 */ /* 0x000fcc00078e0002 */
[----:B------:R-:W-:-:S05]  /*01b0*/  IMAD.HI.U32 R9, R8, R7, RZ ;  /* 0x0000000708097227 */ /* 0x000fca00078e00ff */
[----:B------:R-:W-:-:S05]  /*01c0*/  IADD3 R2, PT, PT, -R9, RZ, RZ ;  /* 0x000000ff09027210 */ /* 0x000fca0007ffe1ff */
[----:B------:R-:W-:Y:S02]  /*01d0*/  IMAD R7, R0, R2, R7 ;  /* 0x0000000200077224 */ /* 0x000fe400078e0207 */
[----:B------:R-:W0:Y:S03]  /*01e0*/  LDC.64 R2, c[0x0][0x380] ;  /* 0x0000e000ff027b82 */ /* 0x000e260000000a00 */
[----:B------:R-:W-:-:S13]  /*01f0*/  ISETP.GE.U32.AND P0, PT, R7, R0, PT ;  /* 0x000000000700720c */ /* 0x000fda0003f06070 */
[----:B------:R-:W-:Y:S02]  /*0200*/  @P0 IMAD.IADD R7, R7, 0x1, -R0 ;  /* 0x0000000107070824 */ /* 0x000fe400078e0a00 */
[----:B------:R-:W-:-:S03]  /*0210*/  @P0 VIADD R9, R9, 0x1 ;  /* 0x0000000109090836 */ /* 0x000fc60000000000 */
[----:B------:R-:W-:-:S13]  /*0220*/  ISETP.GE.U32.AND P1, PT, R7, R0, PT ;  /* 0x000000000700720c */ /* 0x000fda0003f26070 */
[----:B------:R-:W-:Y:S01]  /*0230*/  @P1 VIADD R9, R9, 0x1 ;  /* 0x0000000109091836 */ /* 0x000fe20000000000 */
[----:B------:R-:W-:-:S04]  /*0240*/  @!P2 LOP3.LUT R9, RZ, R0, RZ, 0x33, !PT ;  /* 0x00000000ff09a212 */ /* 0x000fc800078e33ff */
[----:B------:R-:W-:-:S04]  /*0250*/  IADD3 R4, PT, PT, R6, R9, RZ ;  /* 0x0000000906047210 */ /* 0x000fc80007ffe0ff */
[C---:B------:R-:W-:Y:S02]  /*0260*/  LOP3.LUT R6, R4.reuse, 0x3, RZ, 0xc0, !PT ;  /* 0x0000000304067812 */ /* 0x040fe400078ec0ff */
[----:B------:R-:W-:Y:S02]  /*0270*/  ISETP.GE.U32.AND P1, PT, R4, 0x3, PT ;  /* 0x000000030400780c */ /* 0x000fe40003f26070 */
[----:B------:R-:W-:-:S13]  /*0280*/  ISETP.NE.AND P0, PT, R6, 0x3, PT ;  /* 0x000000030600780c */ /* 0x000fda0003f05270 */
[----:B01----:R-:W-:Y:S05]  /*0290*/  @!P0 BRA `(.L_x_3) ;  /* 0x0000000000388947 */ /* 0x003fea0003800000 */
[----:B------:R-:W0:Y:S01]  /*02a0*/  LDC.64 R8, c[0x0][0x380] ;  /* 0x0000e000ff087b82 */ /* 0x000e220000000a00 */
[----:B------:R-:W-:-:S05]  /*02b0*/  VIADD R4, R4, 0x1 ;  /* 0x0000000104047836 */ /* 0x000fca0000000000 */
[----:B------:R-:W-:-:S05]  /*02c0*/  LOP3.LUT R4, R4, 0x3, RZ, 0xc0, !PT ;  /* 0x0000000304047812 */ /* 0x000fca00078ec0ff */
[----:B------:R-:W-:-:S07]  /*02d0*/  IMAD.MOV R4, RZ, RZ, -R4 ;  /* 0x000000ffff047224 */ /* 0x000fce00078e0a04 */
.L_x_4:
[----:B------:R-:W-:Y:S01]  /*02e0*/  R2UR UR4, R12 ;  /* 0x000000000c0472ca */ /* 0x000fe200000e0000 */
[----:B01----:R-:W-:Y:S01]  /*02f0*/  IMAD.WIDE R6, R5, 0x4, R8 ;  /* 0x0000000405067825 */ /* 0x003fe200078e0208 */
[----:B------:R-:W-:-:S13]  /*0300*/  R2UR UR5, R13 ;  /* 0x000000000d0572ca */ /* 0x000fda00000e0000 */
[----:B------:R-:W2:Y:S01]  /*0310*/  LDG.E R10, desc[UR4][R6.64] ;  /* 0x00000004060a7981 */ /* 0x000ea2000c1e1900 */
[----:B------:R-:W-:Y:S01]  /*0320*/  IADD3 R4, PT, PT, R4, 0x1, RZ ;  /* 0x0000000104047810 */ /* 0x000fe20007ffe0ff */
[----:B------:R-:W-:-:S03]  /*0330*/  IMAD.IADD R5, R0, 0x1, R5 ;  /* 0x0000000100057824 */ /* 0x000fc600078e0205 */
[----:B------:R-:W-:Y:S01]  /*0340*/  ISETP.NE.AND P0, PT, R4, RZ, PT ;  /* 0x000000ff0400720c */ /* 0x000fe20003f05270 */
[----:B--2---:R-:W-:-:S05]  /*0350*/  IMAD.SHL.U32 R11, R10, 0x2, RZ ;  /* 0x000000020a0b7824 */ /* 0x004fca00078e00ff */
[----:B------:R1:W-:Y:S07]  /*0360*/  STG.E desc[UR4][R6.64], R11 ;  /* 0x0000000b06007986 */ /* 0x0003ee000c101904 */
[----:B------:R-:W-:Y:S05]  /*0370*/  @P0 BRA `(.L_x_4) ;  /* 0xfffffffc00d80947 */ /* 0x000fea000383ffff */
.L_x_3:
[----:B------:R-:W-:Y:S05]  /*0380*/  BSYNC.RECONVERGENT B1 ;  /* 0x0000000000017941 */ /* 0x000fea0003800200 */
.L_x_2:
[----:B------:R-:W-:Y:S05]  /*0390*/  @!P1 BRA `(.L_x_1) ;  /* 0x00000000005c9947 */ /* 0x000fea0003800000 */
.L_x_5:
[----:B------:R-:W-:Y:S01]  /*03a0*/  R2UR UR4, R12 ;  /* 0x000000000c0472ca */ /* 0x000fe200000e0000 */
[----:B-12---:R-:W-:Y:S01]  /*03b0*/  IMAD.WIDE R10, R5, 0x4, R2 ;  /* 0x00000004050a7825 */ /* 0x006fe200078e0202 */
[----:B------:R-:W-:-:S13]  /*03c0*/  R2UR UR5, R13 ;  /* 0x000000000d0572ca */ /* 0x000fda00000e0000 */
[----:B------:R-:W2:Y:S01]  /*03d0*/  LDG.E R4, desc[UR4][R10.64] ;  /* 0x000000040a047981 */ /* 0x000ea2000c1e1900 */
[----:B------:R-:W-:Y:S01]  /*03e0*/  R2UR UR8, R12 ;  /* 0x000000000c0872ca */ /* 0x000fe200000e0000 */
[----:B------:R-:W-:Y:S01]  /*03f0*/  IMAD.WIDE R6, R0, 0x4, R10 ;  /* 0x0000000400067825 */ /* 0x000fe200078e020a */
[----:B------:R-:W-:-:S03]  /*0400*/  R2UR UR9, R13 ;  /* 0x000000000d0972ca */ /* 0x000fc600000e0000 */
[----:B--2---:R-:W-:-:S05]  /*0410*/  IMAD.SHL.U32 R15, R4, 0x2, RZ ;  /* 0x00000002040f7824 */ /* 0x004fca00078e00ff */
[----:B------:R0:W-:Y:S05]  /*0420*/  STG.E desc[UR4][R10.64], R15 ;  /* 0x0000000f0a007986 */ /* 0x0001ea000c101904 */
[----:B------:R-:W2:Y:S01]  /*0430*/  LDG.E R4, desc[UR8][R6.64] ;  /* 0x0000000806047981 */ /* 0x000ea2000c1e1900 */
[----:B------:R-:W-:-:S04]  /*0440*/  IMAD.WIDE R8, R0, 0x4, R6 ;  /* 0x0000000400087825 */ /* 0x000fc800078e0206 */
[----:B--2---:R-:W-:-:S05]  /*0450*/  IMAD.SHL.U32 R17, R4, 0x2, RZ ;  /* 0x0000000204117824 */ /* 0x004fca00078e00ff */
[----:B------:R2:W-:Y:S04]  /*0460*/  STG.E desc[UR4][R6.64], R17 ;  /* 0x0000001106007986 */ /* 0x0005e8000c101904 */
[----:B------:R-:W3:Y:S01]  /*0470*/  LDG.E R4, desc[UR8][R8.64] ;  /* 0x0000000808047981 */ /* 0x000ee2000c1e1900 */
[----:B0-----:R-:W-:-:S04]  /*0480*/  IMAD.WIDE R10, R0, 0x4, R8 ;  /* 0x00000004000a7825 */ /* 0x001fc800078e0208 */
[----:B------:R-:W-:Y:S01]  /*0490*/  IMAD R5, R0, 0x4, R5 ;  /* 0x0000000400057824 */ /* 0x000fe200078e0205 */
[----:B---3--:R-:W-:-:S05]  /*04a0*/  SHF.L.U32 R19, R4, 0x1, RZ ;  /* 0x0000000104137819 */ /* 0x008fca00000006ff */
[----:B------:R2:W-:Y:S04]  /*04b0*/  STG.E desc[UR4][R8.64], R19 ;  /* 0x0000001308007986 */ /* 0x0005e8000c101904 */
[----:B------:R-:W3:Y:S01]  /*04c0*/  LDG.E R4, desc[UR8][R10.64] ;  /* 0x000000080a047981 */ /* 0x000ee2000c1e1900 */
[----:B------:R-:W-:Y:S01]  /*04d0*/  ISETP.GE.AND P0, PT, R5, UR6, PT ;  /* 0x0000000605007c0c */ /* 0x000fe2000bf06270 */
[----:B---3--:R-:W-:-:S05]  /*04e0*/  IMAD.SHL.U32 R15, R4, 0x2, RZ ;  /* 0x00000002040f7824 */ /* 0x008fca00078e00ff */
[----:B------:R2:W-:Y:S07]  /*04f0*/  STG.E desc[UR4][R10.64], R15 ;  /* 0x0000000f0a007986 */ /* 0x0005ee000c101904 */
[----:B------:R-:W-:Y:S05]  /*0500*/  @!P0 BRA `(.L_x_5) ;  /* 0xfffffffc00a48947 */ /* 0x000fea000383ffff */
.L_x_1:
[----:B------:R-:W-:Y:S05]  /*0510*/  BSYNC.RECONVERGENT B0 ;  /* 0x0000000000007941 */ /* 0x000fea0003800200 */
.L_x_0:
[----:B------:R-:W-:Y:S01]  /*0520*/  MOV R0, 0x0 ;  /* 0x0000000000007802 */ /* 0x000fe20000000f00 */
[----:B------:R-:W0:Y:S01]  /*0530*/  LDCU.64 UR4, c[0x4][0x8] ;  /* 0x01000100ff0477ac */ /* 0x000e220008000a00 */
[----:B-12---:R-:W-:Y:S02]  /*0540*/  CS2R R6, SRZ ;  /* 0x0000000000067805 */ /* 0x006fe4000001ff00 */
[----:B------:R1:W2:Y:S01]  /*0550*/  LDC.64 R2, c[0x4][R0] ;  /* 0x0100000000027b82 */ /* 0x0002a20000000a00 */
[----:B0-----:R-:W-:Y:S01]  /*0560*/  MOV R4, UR4 ;  /* 0x0000000400047c02 */ /* 0x001fe20008000f00 */
[----:B-1----:R-:W-:-:S07]  /*0570*/  IMAD.U32 R5, RZ, RZ, UR5 ;  /* 0x00000005ff057e24 */ /* 0x002fce000f8e00ff */
[----:B------:R-:W-:-:S07]  /*0580*/  LEPC R20, `(.L_x_6) ;  /* 0x000000001014794e */ /* 0x000fce0000000000 */
[----:B--2---:R-:W-:Y:S05]  /*0590*/  CALL.ABS.NOINC R2 ;  /* 0x0000000002007343 */ /* 0x004fea0003c00000 */
.L_x_6:
[----:B------:R-:W-:Y:S05]  /*05a0*/  EXIT ;  /* 0x000000000000794d */ /* 0x000fea0003800000 */
.L_x_7:
[----:B------:R-:W-:-:S00]  /*05b0*/  BRA `(.L_x_7) ;  /* 0xfffffffc00fc7947 */ /* 0x000fc0000383ffff */
[----:B------:R-:W-:-:S00]  /*05c0*/  NOP ;  /* 0x0000000000007918 */ /* 0x000fc00000000000 */
        /* <DEDUP_REMOVED lines=11> */
.L_x_8:


//--------------------- .nv.global.init           --------------------------
	.section	.nv.global.init,"aw",@progbits
.nv.global.init:
	.type		$str,@object
	.size		$str,(.L_0 - $str)
$str:
        /*0000*/ 	.byte	0x68, 0x65, 0x6c, 0x6c, 0x6f, 0x20, 0x67, 0x70, 0x75, 0x0a, 0x00
.L_0:


//--------------------- .nv.shared.reserved.0     --------------------------
	.section	.nv.shared.reserved.0,"aw",@nobits
	.weak		__nv_reservedSMEM_offset_0_alias
	.size		__nv_reservedSMEM_offset_0_alias, 0, 64
	.other		__nv_reservedSMEM_offset_0_alias,@"STO_CUDA_RESERVED_SHARED STV_DEFAULT"
__nv_reservedSMEM_offset_0_alias:
	.zero		0
	.zero		64


//--------------------- .nv.constant0._Z3gpuPii   --------------------------
	.section	.nv.constant0._Z3gpuPii,"a",@progbits
	.sectionflags	@""
	.align	4
.nv.constant0._Z3gpuPii:
	.zero		908


//--------------------- SYMBOLS --------------------------

	.type		.nv.reservedSmem.offset0,@object
	.size		.nv.reservedSmem.offset0,0x4
	.type		vprintf,@function
